//
// Generated by NVIDIA NVVM Compiler
//
// Compiler Build ID: CL-36424714
// Cuda compilation tools, release 13.0, V13.0.88
// Based on NVVM 20.0.0
//

.version 9.0
.target sm_100
.address_size 64

	// .globl	_Z15minReduceKernelPKfPfPmmimmm

.visible .entry _Z15minReduceKernelPKfPfPmmimmm(
	.param .u64 .ptr .align 1 _Z15minReduceKernelPKfPfPmmimmm_param_0,
	.param .u64 .ptr .align 1 _Z15minReduceKernelPKfPfPmmimmm_param_1,
	.param .u64 .ptr .align 1 _Z15minReduceKernelPKfPfPmmimmm_param_2,
	.param .u64 _Z15minReduceKernelPKfPfPmmimmm_param_3,
	.param .u32 _Z15minReduceKernelPKfPfPmmimmm_param_4,
	.param .u64 _Z15minReduceKernelPKfPfPmmimmm_param_5,
	.param .u64 _Z15minReduceKernelPKfPfPmmimmm_param_6,
	.param .u64 _Z15minReduceKernelPKfPfPmmimmm_param_7
)
{
	.reg .pred 	%p<12>;
	.reg .b32 	%r<10>;
	.reg .b32 	%f<83>;
	.reg .b64 	%rd<93>;

	ld.param.u64 	%rd31, [_Z15minReduceKernelPKfPfPmmimmm_param_0];
	ld.param.u64 	%rd28, [_Z15minReduceKernelPKfPfPmmimmm_param_1];
	ld.param.u64 	%rd32, [_Z15minReduceKernelPKfPfPmmimmm_param_5];
	ld.param.u64 	%rd29, [_Z15minReduceKernelPKfPfPmmimmm_param_6];
	ld.param.u64 	%rd30, [_Z15minReduceKernelPKfPfPmmimmm_param_7];
	cvta.to.global.u64 	%rd1, %rd31;
	mov.u32 	%r1, %ctaid.x;
	mov.u32 	%r2, %ntid.x;
	mov.u32 	%r3, %tid.x;
	mad.lo.s32 	%r4, %r1, %r2, %r3;
	cvt.u64.u32 	%rd2, %r4;
	mul.lo.s64 	%rd33, %rd30, %rd32;
	setp.le.u64 	%p1, %rd33, %rd2;
	@%p1 bra 	$L__BB0_17;
	and.b64  	%rd34, %rd30, -4294967296;
	setp.ne.s64 	%p2, %rd34, 0;
	@%p2 bra 	$L__BB0_3;
	cvt.u32.u64 	%r5, %rd30;
	cvt.u32.u64 	%r6, %rd2;
	div.u32 	%r7, %r6, %r5;
	mul.lo.s32 	%r8, %r7, %r5;
	sub.s32 	%r9, %r6, %r8;
	cvt.u64.u32 	%rd84, %r7;
	cvt.u64.u32 	%rd85, %r9;
	bra.uni 	$L__BB0_4;
$L__BB0_3:
	div.u64 	%rd84, %rd2, %rd30;
	mul.lo.s64 	%rd35, %rd84, %rd30;
	sub.s64 	%rd85, %rd2, %rd35;
$L__BB0_4:
	setp.eq.s64 	%p3, %rd29, 0;
	mov.f32 	%f82, 0f7F7FFFFF;
	@%p3 bra 	$L__BB0_16;
	mul.lo.s64 	%rd9, %rd84, %rd29;
	and.b64  	%rd10, %rd29, 15;
	setp.lt.u64 	%p4, %rd29, 16;
	mov.f32 	%f82, 0f7F7FFFFF;
	mov.b64 	%rd89, 0;
	@%p4 bra 	$L__BB0_8;
	and.b64  	%rd89, %rd29, -16;
	shl.b64 	%rd12, %rd30, 2;
	mov.f32 	%f82, 0f7F7FFFFF;
	mov.b64 	%rd87, 0;
	mov.u64 	%rd86, %rd89;
$L__BB0_7:
	.pragma "nounroll";
	add.s64 	%rd38, %rd87, %rd9;
	mad.lo.s64 	%rd39, %rd38, %rd30, %rd85;
	shl.b64 	%rd40, %rd39, 2;
	add.s64 	%rd41, %rd1, %rd40;
	ld.global.f32 	%f18, [%rd41];
	min.f32 	%f19, %f82, %f18;
	add.s64 	%rd42, %rd41, %rd12;
	ld.global.f32 	%f20, [%rd42];
	min.f32 	%f21, %f19, %f20;
	add.s64 	%rd43, %rd42, %rd12;
	ld.global.f32 	%f22, [%rd43];
	min.f32 	%f23, %f21, %f22;
	add.s64 	%rd44, %rd43, %rd12;
	ld.global.f32 	%f24, [%rd44];
	min.f32 	%f25, %f23, %f24;
	add.s64 	%rd45, %rd44, %rd12;
	ld.global.f32 	%f26, [%rd45];
	min.f32 	%f27, %f25, %f26;
	add.s64 	%rd46, %rd45, %rd12;
	ld.global.f32 	%f28, [%rd46];
	min.f32 	%f29, %f27, %f28;
	add.s64 	%rd47, %rd46, %rd12;
	ld.global.f32 	%f30, [%rd47];
	min.f32 	%f31, %f29, %f30;
	add.s64 	%rd48, %rd47, %rd12;
	ld.global.f32 	%f32, [%rd48];
	min.f32 	%f33, %f31, %f32;
	add.s64 	%rd49, %rd48, %rd12;
	ld.global.f32 	%f34, [%rd49];
	min.f32 	%f35, %f33, %f34;
	add.s64 	%rd50, %rd49, %rd12;
	ld.global.f32 	%f36, [%rd50];
	min.f32 	%f37, %f35, %f36;
	add.s64 	%rd51, %rd50, %rd12;
	ld.global.f32 	%f38, [%rd51];
	min.f32 	%f39, %f37, %f38;
	add.s64 	%rd52, %rd51, %rd12;
	ld.global.f32 	%f40, [%rd52];
	min.f32 	%f41, %f39, %f40;
	add.s64 	%rd53, %rd52, %rd12;
	ld.global.f32 	%f42, [%rd53];
	min.f32 	%f43, %f41, %f42;
	add.s64 	%rd54, %rd53, %rd12;
	ld.global.f32 	%f44, [%rd54];
	min.f32 	%f45, %f43, %f44;
	add.s64 	%rd55, %rd54, %rd12;
	ld.global.f32 	%f46, [%rd55];
	min.f32 	%f47, %f45, %f46;
	add.s64 	%rd56, %rd55, %rd12;
	ld.global.f32 	%f48, [%rd56];
	min.f32 	%f82, %f47, %f48;
	add.s64 	%rd87, %rd87, 16;
	add.s64 	%rd86, %rd86, -16;
	setp.ne.s64 	%p5, %rd86, 0;
	@%p5 bra 	$L__BB0_7;
$L__BB0_8:
	setp.eq.s64 	%p6, %rd10, 0;
	@%p6 bra 	$L__BB0_16;
	and.b64  	%rd18, %rd29, 7;
	setp.lt.u64 	%p7, %rd10, 8;
	@%p7 bra 	$L__BB0_11;
	add.s64 	%rd57, %rd89, %rd9;
	mad.lo.s64 	%rd58, %rd57, %rd30, %rd85;
	shl.b64 	%rd59, %rd58, 2;
	add.s64 	%rd60, %rd1, %rd59;
	ld.global.f32 	%f50, [%rd60];
	min.f32 	%f51, %f82, %f50;
	shl.b64 	%rd61, %rd30, 2;
	add.s64 	%rd62, %rd60, %rd61;
	ld.global.f32 	%f52, [%rd62];
	min.f32 	%f53, %f51, %f52;
	add.s64 	%rd63, %rd62, %rd61;
	ld.global.f32 	%f54, [%rd63];
	min.f32 	%f55, %f53, %f54;
	add.s64 	%rd64, %rd63, %rd61;
	ld.global.f32 	%f56, [%rd64];
	min.f32 	%f57, %f55, %f56;
	add.s64 	%rd65, %rd64, %rd61;
	ld.global.f32 	%f58, [%rd65];
	min.f32 	%f59, %f57, %f58;
	add.s64 	%rd66, %rd65, %rd61;
	ld.global.f32 	%f60, [%rd66];
	min.f32 	%f61, %f59, %f60;
	add.s64 	%rd67, %rd66, %rd61;
	ld.global.f32 	%f62, [%rd67];
	min.f32 	%f63, %f61, %f62;
	add.s64 	%rd68, %rd67, %rd61;
	ld.global.f32 	%f64, [%rd68];
	min.f32 	%f82, %f63, %f64;
	add.s64 	%rd89, %rd89, 8;
$L__BB0_11:
	setp.eq.s64 	%p8, %rd18, 0;
	@%p8 bra 	$L__BB0_16;
	and.b64  	%rd91, %rd29, 3;
	setp.lt.u64 	%p9, %rd18, 4;
	@%p9 bra 	$L__BB0_14;
	add.s64 	%rd69, %rd89, %rd9;
	mad.lo.s64 	%rd70, %rd69, %rd30, %rd85;
	shl.b64 	%rd71, %rd70, 2;
	add.s64 	%rd72, %rd1, %rd71;
	ld.global.f32 	%f66, [%rd72];
	min.f32 	%f67, %f82, %f66;
	shl.b64 	%rd73, %rd30, 2;
	add.s64 	%rd74, %rd72, %rd73;
	ld.global.f32 	%f68, [%rd74];
	min.f32 	%f69, %f67, %f68;
	add.s64 	%rd75, %rd74, %rd73;
	ld.global.f32 	%f70, [%rd75];
	min.f32 	%f71, %f69, %f70;
	add.s64 	%rd76, %rd75, %rd73;
	ld.global.f32 	%f72, [%rd76];
	min.f32 	%f82, %f71, %f72;
	add.s64 	%rd89, %rd89, 4;
$L__BB0_14:
	setp.eq.s64 	%p10, %rd91, 0;
	@%p10 bra 	$L__BB0_16;
$L__BB0_15:
	.pragma "nounroll";
	add.s64 	%rd77, %rd89, %rd9;
	mad.lo.s64 	%rd78, %rd77, %rd30, %rd85;
	shl.b64 	%rd79, %rd78, 2;
	add.s64 	%rd80, %rd1, %rd79;
	ld.global.f32 	%f73, [%rd80];
	min.f32 	%f82, %f82, %f73;
	add.s64 	%rd89, %rd89, 1;
	add.s64 	%rd91, %rd91, -1;
	setp.ne.s64 	%p11, %rd91, 0;
	@%p11 bra 	$L__BB0_15;
$L__BB0_16:
	cvta.to.global.u64 	%rd81, %rd28;
	shl.b64 	%rd82, %rd2, 2;
	add.s64 	%rd83, %rd81, %rd82;
	st.global.f32 	[%rd83], %f82;
$L__BB0_17:
	ret;

}


// ===== COMPILED SASS (sm_100) =====

	.target	sm_100

	.elftype	@"ET_EXEC"


//--------------------- .note.nv.tkinfo           --------------------------
	.section	.note.nv.tkinfo,"",@"SHT_NOTE"
	.sectionflags	@"SHF_NOTE_NV_TKINFO"
	.tkinfo
        /*0018*/ 	.word	0x00000002
        /*0030*/ 	.string	""
        /*0030*/ 	.string	"ptxas"
        /*0030*/ 	.string	"Cuda compilation tools, release 13.0, V13.0.88"
        /*0030*/ 	.string	"Build cuda_13.0.r13.0/compiler.36424714_0"
        /*0030*/ 	.string	"-arch sm_100 -m 64 "



//--------------------- .note.nv.cuinfo           --------------------------
	.section	.note.nv.cuinfo,"",@"SHT_NOTE"
	.sectionflags	@"SHF_NOTE_NV_CUINFO"
        /*0018*/ 	.short	0x0002
        /*001a*/ 	.short	0x0064
        /*001c*/ 	.short	0x0082
	.zero		2


//--------------------- .nv.info                  --------------------------
	.section	.nv.info,"",@"SHT_CUDA_INFO"
	.align	4


	//----- nvinfo : EIATTR_REGCOUNT
	.align		4
        /*0000*/ 	.byte	0x04, 0x2f
        /*0002*/ 	.short	(.L_1 - .L_0)
	.align		4
.L_0:
        /*0004*/ 	.word	index@(_Z15minReduceKernelPKfPfPmmimmm)
        /*0008*/ 	.word	0x00000020


	//----- nvinfo : EIATTR_FRAME_SIZE
	.align		4
.L_1:
        /*000c*/ 	.byte	0x04, 0x11
        /*000e*/ 	.short	(.L_3 - .L_2)
	.align		4
.L_2:
        /*0010*/ 	.word	index@($__internal_0_$__cuda_sm20_div_u64)
        /*0014*/ 	.word	0x00000000


	//----- nvinfo : EIATTR_FRAME_SIZE
	.align		4
.L_3:
        /*0018*/ 	.byte	0x04, 0x11
        /*001a*/ 	.short	(.L_5 - .L_4)
	.align		4
.L_4:
        /*001c*/ 	.word	index@(_Z15minReduceKernelPKfPfPmmimmm)
        /*0020*/ 	.word	0x00000000


	//----- nvinfo : EIATTR_MIN_STACK_SIZE
	.align		4
.L_5:
        /*0024*/ 	.byte	0x04, 0x12
        /*0026*/ 	.short	(.L_7 - .L_6)
	.align		4
.L_6:
        /*0028*/ 	.word	index@(_Z15minReduceKernelPKfPfPmmimmm)
        /*002c*/ 	.word	0x00000000
.L_7:


//--------------------- .nv.compat                --------------------------
	.section	.nv.compat,"",@"SHT_CUDA_COMPAT_INFO"
	.align	4
        /*0000*/ 	.byte	0x02, 0x09, 0x00, 0x00, 0x02, 0x02, 0x01, 0x00, 0x02, 0x05, 0x05, 0x00, 0x03, 0x07, 0x01, 0x01
        /*0010*/ 	.byte	0x02, 0x03, 0x00, 0x00, 0x02, 0x06, 0x01, 0x00, 0x04, 0x0b, 0x08, 0x00, 0x09, 0x00, 0x00, 0x00
        /*0020*/ 	.byte	0x00, 0x00, 0x00, 0x00


//--------------------- .nv.info._Z15minReduceKernelPKfPfPmmimmm --------------------------
	.section	.nv.info._Z15minReduceKernelPKfPfPmmimmm,"",@"SHT_CUDA_INFO"
	.sectionflags	@""
	.align	4


	//----- nvinfo : EIATTR_CUDA_API_VERSION
	.align		4
        /*0000*/ 	.byte	0x04, 0x37
        /*0002*/ 	.short	(.L_9 - .L_8)
.L_8:
        /*0004*/ 	.word	0x00000082


	//----- nvinfo : EIATTR_KPARAM_INFO
	.align		4
.L_9:
        /*0008*/ 	.byte	0x04, 0x17
        /*000a*/ 	.short	(.L_11 - .L_10)
.L_10:
        /*000c*/ 	.word	0x00000000
        /*0010*/ 	.short	0x0007
        /*0012*/ 	.short	0x0038
        /*0014*/ 	.byte	0x00, 0xf0, 0x21, 0x00


	//----- nvinfo : EIATTR_KPARAM_INFO
	.align		4
.L_11:
        /*0018*/ 	.byte	0x04, 0x17
        /*001a*/ 	.short	(.L_13 - .L_12)
.L_12:
        /*001c*/ 	.word	0x00000000
        /*0020*/ 	.short	0x0006
        /*0022*/ 	.short	0x0030
        /*0024*/ 	.byte	0x00, 0xf0, 0x21, 0x00


	//----- nvinfo : EIATTR_KPARAM_INFO
	.align		4
.L_13:
        /*0028*/ 	.byte	0x04, 0x17
        /*002a*/ 	.short	(.L_15 - .L_14)
.L_14:
        /*002c*/ 	.word	0x00000000
        /*0030*/ 	.short	0x0005
        /*0032*/ 	.short	0x0028
        /*0034*/ 	.byte	0x00, 0xf0, 0x21, 0x00


	//----- nvinfo : EIATTR_KPARAM_INFO
	.align		4
.L_15:
        /*0038*/ 	.byte	0x04, 0x17
        /*003a*/ 	.short	(.L_17 - .L_16)
.L_16:
        /*003c*/ 	.word	0x00000000
        /*0040*/ 	.short	0x0004
        /*0042*/ 	.short	0x0020
        /*0044*/ 	.byte	0x00, 0xf0, 0x11, 0x00


	//----- nvinfo : EIATTR_KPARAM_INFO
	.align		4
.L_17:
        /*0048*/ 	.byte	0x04, 0x17
        /*004a*/ 	.short	(.L_19 - .L_18)
.L_18:
        /*004c*/ 	.word	0x00000000
        /*0050*/ 	.short	0x0003
        /*0052*/ 	.short	0x0018
        /*0054*/ 	.byte	0x00, 0xf0, 0x21, 0x00


	//----- nvinfo : EIATTR_KPARAM_INFO
	.align		4
.L_19:
        /*0058*/ 	.byte	0x04, 0x17
        /*005a*/ 	.short	(.L_21 - .L_20)
.L_20:
        /*005c*/ 	.word	0x00000000
        /*0060*/ 	.short	0x0002
        /*0062*/ 	.short	0x0010
        /*0064*/ 	.byte	0x00, 0xf5, 0x21, 0x00


	//----- nvinfo : EIATTR_KPARAM_INFO
	.align		4
.L_21:
        /*0068*/ 	.byte	0x04, 0x17
        /*006a*/ 	.short	(.L_23 - .L_22)
.L_22:
        /*006c*/ 	.word	0x00000000
        /*0070*/ 	.short	0x0001
        /*0072*/ 	.short	0x0008
        /*0074*/ 	.byte	0x00, 0xf5, 0x21, 0x00


	//----- nvinfo : EIATTR_KPARAM_INFO
	.align		4
.L_23:
        /*0078*/ 	.byte	0x04, 0x17
        /*007a*/ 	.short	(.L_25 - .L_24)
.L_24:
        /*007c*/ 	.word	0x00000000
        /*0080*/ 	.short	0x0000
        /*0082*/ 	.short	0x0000
        /*0084*/ 	.byte	0x00, 0xf5, 0x21, 0x00


	//----- nvinfo : EIATTR_SPARSE_MMA_MASK
	.align		4
.L_25:
        /*0088*/ 	.byte	0x03, 0x50
        /*008a*/ 	.short	0x0000


	//----- nvinfo : EIATTR_MAXREG_COUNT
	.align		4
        /*008c*/ 	.byte	0x03, 0x1b
        /*008e*/ 	.short	0x00ff


	//----- nvinfo : EIATTR_MERCURY_ISA_VERSION
	.align		4
        /*0090*/ 	.byte	0x03, 0x5f
        /*0092*/ 	.short	0x0101


	//----- nvinfo : EIATTR_VRC_CTA_INIT_COUNT
	.align		4
        /*0094*/ 	.byte	0x02, 0x4a
	.zero		1
	.zero		1


	//----- nvinfo : EIATTR_EXIT_INSTR_OFFSETS
	.align		4
        /*0098*/ 	.byte	0x04, 0x1c
        /*009a*/ 	.short	(.L_27 - .L_26)


	//   ....[0]....
.L_26:
        /*009c*/ 	.word	0x000000e0


	//   ....[1]....
        /*00a0*/ 	.word	0x00001070


	//----- nvinfo : EIATTR_CRS_STACK_SIZE
	.align		4
.L_27:
        /*00a4*/ 	.byte	0x04, 0x1e
        /*00a6*/ 	.short	(.L_29 - .L_28)
.L_28:
        /*00a8*/ 	.word	0x00000000


	//----- nvinfo : EIATTR_CBANK_PARAM_SIZE
	.align		4
.L_29:
        /*00ac*/ 	.byte	0x03, 0x19
        /*00ae*/ 	.short	0x0040


	//----- nvinfo : EIATTR_PARAM_CBANK
	.align		4
        /*00b0*/ 	.byte	0x04, 0x0a
        /*00b2*/ 	.short	(.L_31 - .L_30)
	.align		4
.L_30:
        /*00b4*/ 	.word	index@(.nv.constant0._Z15minReduceKernelPKfPfPmmimmm)
        /*00b8*/ 	.short	0x0380
        /*00ba*/ 	.short	0x0040


	//----- nvinfo : EIATTR_SW_WAR
	.align		4
.L_31:
        /*00bc*/ 	.byte	0x04, 0x36
        /*00be*/ 	.short	(.L_33 - .L_32)
.L_32:
        /*00c0*/ 	.word	0x00000008
.L_33:


//--------------------- .nv.callgraph             --------------------------
	.section	.nv.callgraph,"",@"SHT_CUDA_CALLGRAPH"
	.align	4
	.sectionentsize	8
	.align		4
        /*0000*/ 	.word	0x00000000
	.align		4
        /*0004*/ 	.word	0xffffffff
	.align		4
        /*0008*/ 	.word	0x00000000
	.align		4
        /*000c*/ 	.word	0xfffffffe
	.align		4
        /*0010*/ 	.word	0x00000000
	.align		4
        /*0014*/ 	.word	0xfffffffd
	.align		4
        /*0018*/ 	.word	0x00000000
	.align		4
        /*001c*/ 	.word	0xfffffffc


//--------------------- .text._Z15minReduceKernelPKfPfPmmimmm --------------------------
	.section	.text._Z15minReduceKernelPKfPfPmmimmm,"ax",@progbits
	.align	128
        .global         _Z15minReduceKernelPKfPfPmmimmm
        .type           _Z15minReduceKernelPKfPfPmmimmm,@function
        .size           _Z15minReduceKernelPKfPfPmmimmm,(.L_x_9 - _Z15minReduceKernelPKfPfPmmimmm)
        .other          _Z15minReduceKernelPKfPfPmmimmm,@"STO_CUDA_ENTRY STV_DEFAULT"
_Z15minReduceKernelPKfPfPmmimmm:
.text._Z15minReduceKernelPKfPfPmmimmm:
[----:B------:R-:W-:Y:S01]  /*0000*/  LDC R1, c[0x0][0x37c] ;  /* 0x0000df00ff017b82 */ /* 0x000fe20000000800 */
[----:B------:R-:W0:Y:S01]  /*0010*/  S2R R11, SR_TID.X ;  /* 0x00000000000b7919 */ /* 0x000e220000002100 */
[----:B------:R-:W1:Y:S06]  /*0020*/  LDCU.64 UR16, c[0x0][0x3b8] ;  /* 0x00007700ff1077ac */ /* 0x000e6c0008000a00 */
[----:B------:R-:W0:Y:S01]  /*0030*/  S2UR UR7, SR_CTAID.X ;  /* 0x00000000000779c3 */ /* 0x000e220000002500 */
[----:B------:R-:W1:Y:S07]  /*0040*/  LDCU.64 UR8, c[0x0][0x3a8] ;  /* 0x00007500ff0877ac */ /* 0x000e6e0008000a00 */
[----:B------:R-:W0:Y:S01]  /*0050*/  LDC R10, c[0x0][0x360] ;  /* 0x0000d800ff0a7b82 */ /* 0x000e220000000800 */
[----:B-1----:R-:W-:-:S02]  /*0060*/  UIMAD UR6, UR17, UR8, URZ ;  /* 0x00000008110672a4 */ /* 0x002fc4000f8e02ff */
[----:B------:R-:W-:Y:S02]  /*0070*/  UIMAD.WIDE.U32 UR4, UR16, UR8, URZ ;  /* 0x00000008100472a5 */ /* 0x000fe4000f8e00ff */
[----:B------:R-:W-:-:S04]  /*0080*/  UIMAD UR6, UR16, UR9, UR6 ;  /* 0x00000009100672a4 */ /* 0x000fc8000f8e0206 */
[----:B------:R-:W-:Y:S01]  /*0090*/  UIADD3 UR5, UPT, UPT, UR5, UR6, URZ ;  /* 0x0000000605057290 */ /* 0x000fe2000fffe0ff */
[----:B0-----:R-:W-:-:S05]  /*00a0*/  IMAD R10, R10, UR7, R11 ;  /* 0x000000070a0a7c24 */ /* 0x001fca000f8e020b */
[----:B------:R-:W-:Y:S01]  /*00b0*/  IMAD.U32 R0, RZ, RZ, UR5 ;  /* 0x00000005ff007e24 */ /* 0x000fe2000f8e00ff */
[----:B------:R-:W-:-:S04]  /*00c0*/  ISETP.LT.U32.AND P0, PT, R10, UR4, PT ;  /* 0x000000040a007c0c */ /* 0x000fc8000bf01070 */
[----:B------:R-:W-:-:S13]  /*00d0*/  ISETP.GT.U32.AND.EX P0, PT, R0, RZ, PT, P0 ;  /* 0x000000ff0000720c */ /* 0x000fda0003f04100 */
[----:B------:R-:W-:Y:S05]  /*00e0*/  @!P0 EXIT ;  /* 0x000000000000894d */ /* 0x000fea0003800000 */
[----:B------:R-:W-:-:S09]  /*00f0*/  UISETP.NE.U32.AND UP0, UPT, UR17, URZ, UPT ;  /* 0x000000ff1100728c */ /* 0x000fd2000bf05070 */
[----:B------:R-:W-:Y:S05]  /*0100*/  BRA.U UP0, `(.L_x_0) ;  /* 0x00000001005c7547 */ /* 0x000fea000b800000 */
[----:B------:R-:W0:Y:S01]  /*0110*/  I2F.U32.RP R0, UR16 ;  /* 0x0000001000007d06 */ /* 0x000e220008209000 */
[----:B------:R-:W-:Y:S01]  /*0120*/  ISETP.NE.U32.AND P2, PT, RZ, UR16, PT ;  /* 0x00000010ff007c0c */ /* 0x000fe2000bf45070 */
[----:B------:R-:W-:-:S06]  /*0130*/  IMAD.MOV.U32 R13, RZ, RZ, RZ ;  /* 0x000000ffff0d7224 */ /* 0x000fcc00078e00ff */
[----:B0-----:R-:W0:Y:S02]  /*0140*/  MUFU.RCP R0, R0 ;  /* 0x0000000000007308 */ /* 0x001e240000001000 */
[----:B0-----:R-:W-:-:S06]  /*0150*/  VIADD R2, R0, 0xffffffe ;  /* 0x0ffffffe00027836 */ /* 0x001fcc0000000000 */
[----:B------:R0:W1:Y:S02]  /*0160*/  F2I.FTZ.U32.TRUNC.NTZ R3, R2 ;  /* 0x0000000200037305 */ /* 0x000064000021f000 */
[----:B0-----:R-:W-:Y:S02]  /*0170*/  IMAD.MOV.U32 R2, RZ, RZ, RZ ;  /* 0x000000ffff027224 */ /* 0x001fe400078e00ff */
[----:B-1----:R-:W-:-:S04]  /*0180*/  IMAD.MOV R5, RZ, RZ, -R3 ;  /* 0x000000ffff057224 */ /* 0x002fc800078e0a03 */
[----:B------:R-:W-:-:S04]  /*0190*/  IMAD R5, R5, UR16, RZ ;  /* 0x0000001005057c24 */ /* 0x000fc8000f8e02ff */
[----:B------:R-:W-:-:S06]  /*01a0*/  IMAD.HI.U32 R3, R3, R5, R2 ;  /* 0x0000000503037227 */ /* 0x000fcc00078e0002 */
[----:B------:R-:W-:-:S04]  /*01b0*/  IMAD.HI.U32 R12, R3, R10, RZ ;  /* 0x0000000a030c7227 */ /* 0x000fc800078e00ff */
[----:B------:R-:W-:-:S04]  /*01c0*/  IMAD.MOV R3, RZ, RZ, -R12 ;  /* 0x000000ffff037224 */ /* 0x000fc800078e0a0c */
[----:B------:R-:W-:-:S05]  /*01d0*/  IMAD R3, R3, UR16, R10 ;  /* 0x0000001003037c24 */ /* 0x000fca000f8e020a */
[----:B------:R-:W-:-:S13]  /*01e0*/  ISETP.GE.U32.AND P0, PT, R3, UR16, PT ;  /* 0x0000001003007c0c */ /* 0x000fda000bf06070 */
[----:B------:R-:W-:Y:S02]  /*01f0*/  @P0 VIADD R3, R3, -UR16 ;  /* 0x8000001003030c36 */ /* 0x000fe40008000000 */
[----:B------:R-:W-:-:S03]  /*0200*/  @P0 VIADD R12, R12, 0x1 ;  /* 0x000000010c0c0836 */ /* 0x000fc60000000000 */
[----:B------:R-:W-:Y:S01]  /*0210*/  ISETP.GE.U32.AND P1, PT, R3, UR16, PT ;  /* 0x0000001003007c0c */ /* 0x000fe2000bf26070 */
[----:B------:R-:W-:-:S12]  /*0220*/  IMAD.MOV.U32 R3, RZ, RZ, RZ ;  /* 0x000000ffff037224 */ /* 0x000fd800078e00ff */
[----:B------:R-:W-:Y:S01]  /*0230*/  @P1 VIADD R12, R12, 0x1 ;  /* 0x000000010c0c1836 */ /* 0x000fe20000000000 */
[----:B------:R-:W-:-:S05]  /*0240*/  @!P2 LOP3.LUT R12, RZ, UR16, RZ, 0x33, !PT ;  /* 0x00000010ff0cac12 */ /* 0x000fca000f8e33ff */
[----:B------:R-:W-:-:S04]  /*0250*/  IMAD.MOV R5, RZ, RZ, -R12 ;  /* 0x000000ffff057224 */ /* 0x000fc800078e0a0c */
[----:B------:R-:W-:Y:S01]  /*0260*/  IMAD R2, R5, UR16, R10 ;  /* 0x0000001005027c24 */ /* 0x000fe2000f8e020a */
[----:B------:R-:W-:Y:S06]  /*0270*/  BRA `(.L_x_1) ;  /* 0x0000000000287947 */ /* 0x000fec0003800000 */
.L_x_0:
[----:B------:R-:W-:-:S07]  /*0280*/  MOV R0, 0x2a0 ;  /* 0x000002a000007802 */ /* 0x000fce0000000f00 */
[----:B------:R-:W-:Y:S05]  /*0290*/  CALL.REL.NOINC `($__internal_0_$__cuda_sm20_div_u64) ;  /* 0x0000000c00787944 */ /* 0x000fea0003c00000 */
[----:B------:R-:W0:Y:S01]  /*02a0*/  LDCU.64 UR16, c[0x0][0x3b8] ;  /* 0x00007700ff1077ac */ /* 0x000e220008000a00 */
[----:B------:R-:W-:Y:S01]  /*02b0*/  IADD3 R5, P0, PT, RZ, -R12, RZ ;  /* 0x8000000cff057210 */ /* 0x000fe20007f1e0ff */
[----:B------:R-:W-:-:S04]  /*02c0*/  IMAD.MOV.U32 R11, RZ, RZ, RZ ;  /* 0x000000ffff0b7224 */ /* 0x000fc800078e00ff */
[----:B------:R-:W-:-:S04]  /*02d0*/  IMAD.X R0, RZ, RZ, ~R13, P0 ;  /* 0x000000ffff007224 */ /* 0x000fc800000e0e0d */
[----:B0-----:R-:W-:Y:S02]  /*02e0*/  IMAD R0, R0, UR16, RZ ;  /* 0x0000001000007c24 */ /* 0x001fe4000f8e02ff */
[----:B------:R-:W-:-:S04]  /*02f0*/  IMAD.WIDE.U32 R2, R5, UR16, R10 ;  /* 0x0000001005027c25 */ /* 0x000fc8000f8e000a */
[----:B------:R-:W-:-:S04]  /*0300*/  IMAD R5, R5, UR17, R0 ;  /* 0x0000001105057c24 */ /* 0x000fc8000f8e0200 */
[----:B------:R-:W-:-:S07]  /*0310*/  IMAD.IADD R3, R3, 0x1, R5 ;  /* 0x0000000103037824 */ /* 0x000fce00078e0205 */
.L_x_1:
[----:B------:R-:W0:Y:S01]  /*0320*/  LDCU.64 UR18, c[0x0][0x3b0] ;  /* 0x00007600ff1277ac */ /* 0x000e220008000a00 */
[----:B------:R-:W-:Y:S01]  /*0330*/  IMAD.MOV.U32 R4, RZ, RZ, 0x7f7fffff ;  /* 0x7f7fffffff047424 */ /* 0x000fe200078e00ff */
[----:B------:R-:W1:Y:S01]  /*0340*/  LDCU.64 UR12, c[0x0][0x358] ;  /* 0x00006b00ff0c77ac */ /* 0x000e620008000a00 */
[----:B0-----:R-:W-:-:S04]  /*0350*/  UISETP.NE.U32.AND UP0, UPT, UR18, URZ, UPT ;  /* 0x000000ff1200728c */ /* 0x001fc8000bf05070 */
[----:B------:R-:W-:-:S09]  /*0360*/  UISETP.NE.AND.EX UP0, UPT, UR19, URZ, UPT, UP0 ;  /* 0x000000ff1300728c */ /* 0x000fd2000bf05300 */
[----:B-1----:R-:W-:Y:S05]  /*0370*/  BRA.U !UP0, `(.L_x_2) ;  /* 0x0000000d082c7547 */ /* 0x002fea000b800000 */
[----:B------:R-:W-:Y:S01]  /*0380*/  UISETP.GE.U32.AND UP1, UPT, UR18, 0x10, UPT ;  /* 0x000000101200788c */ /* 0x000fe2000bf26070 */
[----:B------:R-:W-:Y:S01]  /*0390*/  IMAD.MOV.U32 R4, RZ, RZ, 0x7f7fffff ;  /* 0x7f7fffffff047424 */ /* 0x000fe200078e00ff */
[----:B------:R-:W-:Y:S02]  /*03a0*/  ULOP3.LUT UR11, UR18, 0xf, URZ, 0xc0, !UPT ;  /* 0x0000000f120b7892 */ /* 0x000fe4000f8ec0ff */
[----:B------:R-:W-:Y:S02]  /*03b0*/  UISETP.GE.U32.AND.EX UP1, UPT, UR19, URZ, UPT, UP1 ;  /* 0x000000ff1300728c */ /* 0x000fe4000bf26110 */
[----:B------:R-:W-:Y:S01]  /*03c0*/  UISETP.NE.U32.AND UP0, UPT, UR11, URZ, UPT ;  /* 0x000000ff0b00728c */ /* 0x000fe2000bf05070 */
[----:B------:R-:W-:Y:S01]  /*03d0*/  UMOV UR6, URZ ;  /* 0x000000ff00067c82 */ /* 0x000fe20008000000 */
[----:B------:R-:W-:Y:S02]  /*03e0*/  UMOV UR7, URZ ;  /* 0x000000ff00077c82 */ /* 0x000fe40008000000 */
[----:B------:R-:W-:-:S03]  /*03f0*/  UISETP.NE.AND.EX UP0, UPT, URZ, URZ, UPT, UP0 ;  /* 0x000000ffff00728c */ /* 0x000fc6000bf05300 */
[----:B------:R-:W-:Y:S08]  /*0400*/  BRA.U !UP1, `(.L_x_3) ;  /* 0x0000000509507547 */ /* 0x000ff0000b800000 */
[----:B------:R-:W0:Y:S01]  /*0410*/  LDCU UR7, c[0x0][0x3b4] ;  /* 0x00007680ff0777ac */ /* 0x000e220008000800 */
[----:B------:R-:W-:Y:S01]  /*0420*/  IMAD.MOV.U32 R4, RZ, RZ, 0x7f7fffff ;  /* 0x7f7fffffff047424 */ /* 0x000fe200078e00ff */
[----:B------:R-:W-:Y:S02]  /*0430*/  ULOP3.LUT UR6, UR18, 0xfffffff0, URZ, 0xc0, !UPT ;  /* 0xfffffff012067892 */ /* 0x000fe4000f8ec0ff */
[----:B------:R-:W-:Y:S02]  /*0440*/  UIMAD.WIDE.U32 UR14, UR16, 0x4, URZ ;  /* 0x00000004100e78a5 */ /* 0x000fe4000f8e00ff */
[----:B------:R-:W-:Y:S01]  /*0450*/  USHF.L.U32 UR10, UR17, 0x2, URZ ;  /* 0x00000002110a7899 */ /* 0x000fe200080006ff */
[----:B------:R-:W1:Y:S03]  /*0460*/  LDCU.64 UR20, c[0x0][0x380] ;  /* 0x00007000ff1477ac */ /* 0x000e660008000a00 */
[----:B------:R-:W-:Y:S01]  /*0470*/  UIADD3 UR10, UPT, UPT, UR15, UR10, URZ ;  /* 0x0000000a0f0a7290 */ /* 0x000fe2000fffe0ff */
[----:B------:R-:W-:Y:S01]  /*0480*/  UMOV UR4, URZ ;  /* 0x000000ff00047c82 */ /* 0x000fe20008000000 */
[----:B------:R-:W-:Y:S01]  /*0490*/  UMOV UR5, URZ ;  /* 0x000000ff00057c82 */ /* 0x000fe20008000000 */
[----:B------:R-:W-:Y:S01]  /*04a0*/  UMOV UR8, UR6 ;  /* 0x0000000600087c82 */ /* 0x000fe20008000000 */
[----:B0-----:R-:W-:-:S08]  /*04b0*/  UMOV UR9, UR7 ;  /* 0x0000000700097c82 */ /* 0x001fd00008000000 */
.L_x_4:
[----:B------:R-:W-:Y:S02]  /*04c0*/  IMAD.U32 R6, RZ, RZ, UR4 ;  /* 0x00000004ff067e24 */ /* 0x000fe4000f8e00ff */
[----:B------:R-:W-:Y:S02]  /*04d0*/  IMAD.U32 R7, RZ, RZ, UR5 ;  /* 0x00000005ff077e24 */ /* 0x000fe4000f8e00ff */
[----:B------:R-:W-:Y:S02]  /*04e0*/  IMAD R5, R13, UR18, RZ ;  /* 0x000000120d057c24 */ /* 0x000fe4000f8e02ff */
[----:B------:R-:W-:-:S04]  /*04f0*/  IMAD.WIDE.U32 R6, R12, UR18, R6 ;  /* 0x000000120c067c25 */ /* 0x000fc8000f8e0006 */
[----:B------:R-:W-:Y:S02]  /*0500*/  IMAD R5, R12, UR19, R5 ;  /* 0x000000130c057c24 */ /* 0x000fe4000f8e0205 */
[----:B------:R-:W-:-:S04]  /*0510*/  IMAD.WIDE.U32 R8, R6, UR16, R2 ;  /* 0x0000001006087c25 */ /* 0x000fc8000f8e0002 */
[----:B------:R-:W-:Y:S01]  /*0520*/  IMAD.IADD R0, R7, 0x1, R5 ;  /* 0x0000000107007824 */ /* 0x000fe200078e0205 */
[----:B-1----:R-:W-:-:S03]  /*0530*/  LEA R18, P0, R8, UR20, 0x2 ;  /* 0x0000001408127c11 */ /* 0x002fc6000f8010ff */
[----:B------:R-:W-:Y:S01]  /*0540*/  IMAD R5, R0, UR16, RZ ;  /* 0x0000001000057c24 */ /* 0x000fe2000f8e02ff */
[----:B------:R-:W-:-:S03]  /*0550*/  IADD3 R20, P1, PT, R18, UR14, RZ ;  /* 0x0000000e12147c10 */ /* 0x000fc6000ff3e0ff */
[----:B------:R-:W-:-:S04]  /*0560*/  IMAD R5, R6, UR17, R5 ;  /* 0x0000001106057c24 */ /* 0x000fc8000f8e0205 */
[----:B------:R-:W-:-:S05]  /*0570*/  IMAD.IADD R5, R9, 0x1, R5 ;  /* 0x0000000109057824 */ /* 0x000fca00078e0205 */
[----:B------:R-:W-:Y:S02]  /*0580*/  LEA.HI.X R19, R8, UR21, R5, 0x2, P0 ;  /* 0x0000001508137c11 */ /* 0x000fe400080f1405 */
[----:B------:R-:W-:Y:S02]  /*0590*/  IADD3 R22, P0, PT, R20, UR14, RZ ;  /* 0x0000000e14167c10 */ /* 0x000fe4000ff1e0ff */
[----:B------:R-:W-:Y:S01]  /*05a0*/  IADD3.X R21, PT, PT, R19, UR10, RZ, P1, !PT ;  /* 0x0000000a13157c10 */ /* 0x000fe20008ffe4ff */
[----:B------:R-:W2:Y:S01]  /*05b0*/  LDG.E R5, desc[UR12][R18.64] ;  /* 0x0000000c12057981 */ /* 0x000ea2000c1e1900 */
[----:B------:R-:W-:Y:S02]  /*05c0*/  IADD3 R26, P1, PT, R22, UR14, RZ ;  /* 0x0000000e161a7c10 */ /* 0x000fe4000ff3e0ff */
[----:B------:R-:W-:Y:S01]  /*05d0*/  IADD3.X R23, PT, PT, R21, UR10, RZ, P0, !PT ;  /* 0x0000000a15177c10 */ /* 0x000fe200087fe4ff */
[----:B------:R0:W2:Y:S01]  /*05e0*/  LDG.E R0, desc[UR12][R20.64] ;  /* 0x0000000c14007981 */ /* 0x0000a2000c1e1900 */
[----:B------:R-:W-:-:S02]  /*05f0*/  IADD3 R8, P0, PT, R26, UR14, RZ ;  /* 0x0000000e1a087c10 */ /* 0x000fc4000ff1e0ff */
[----:B------:R-:W-:Y:S01]  /*0600*/  IADD3.X R27, PT, PT, R23, UR10, RZ, P1, !PT ;  /* 0x0000000a171b7c10 */ /* 0x000fe20008ffe4ff */
[----:B------:R1:W3:Y:S01]  /*0610*/  LDG.E R6, desc[UR12][R22.64] ;  /* 0x0000000c16067981 */ /* 0x0002e2000c1e1900 */
[----:B------:R-:W-:Y:S02]  /*0620*/  IADD3 R16, P1, PT, R8, UR14, RZ ;  /* 0x0000000e08107c10 */ /* 0x000fe4000ff3e0ff */
[----:B------:R-:W-:Y:S01]  /*0630*/  IADD3.X R9, PT, PT, R27, UR10, RZ, P0, !PT ;  /* 0x0000000a1b097c10 */ /* 0x000fe200087fe4ff */
[----:B------:R-:W3:Y:S01]  /*0640*/  LDG.E R7, desc[UR12][R26.64] ;  /* 0x0000000c1a077981 */ /* 0x000ee2000c1e1900 */
[----:B------:R-:W-:Y:S02]  /*0650*/  IADD3 R14, P0, PT, R16, UR14, RZ ;  /* 0x0000000e100e7c10 */ /* 0x000fe4000ff1e0ff */
[----:B------:R-:W-:Y:S01]  /*0660*/  IADD3.X R17, PT, PT, R9, UR10, RZ, P1, !PT ;  /* 0x0000000a09117c10 */ /* 0x000fe20008ffe4ff */
[----:B------:R-:W4:Y:S01]  /*0670*/  LDG.E R8, desc[UR12][R8.64] ;  /* 0x0000000c08087981 */ /* 0x000f22000c1e1900 */
[----:B------:R-:W-:-:S02]  /*0680*/  IADD3 R24, P1, PT, R14, UR14, RZ ;  /* 0x0000000e0e187c10 */ /* 0x000fc4000ff3e0ff */
[----:B------:R-:W-:Y:S02]  /*0690*/  IADD3.X R15, PT, PT, R17, UR10, RZ, P0, !PT ;  /* 0x0000000a110f7c10 */ /* 0x000fe400087fe4ff */
[----:B------:R-:W-:Y:S01]  /*06a0*/  IADD3 R28, P0, PT, R24, UR14, RZ ;  /* 0x0000000e181c7c10 */ /* 0x000fe2000ff1e0ff */
[----:B------:R5:W4:Y:S01]  /*06b0*/  LDG.E R27, desc[UR12][R16.64] ;  /* 0x0000000c101b7981 */ /* 0x000b22000c1e1900 */
[----:B------:R-:W-:Y:S02]  /*06c0*/  IADD3.X R25, PT, PT, R15, UR10, RZ, P1, !PT ;  /* 0x0000000a0f197c10 */ /* 0x000fe40008ffe4ff */
[----:B0-----:R-:W-:Y:S01]  /*06d0*/  IADD3 R20, P1, PT, R28, UR14, RZ ;  /* 0x0000000e1c147c10 */ /* 0x001fe2000ff3e0ff */
[----:B------:R0:W4:Y:S01]  /*06e0*/  LDG.E R9, desc[UR12][R14.64] ;  /* 0x0000000c0e097981 */ /* 0x000122000c1e1900 */
[----:B------:R-:W-:Y:S02]  /*06f0*/  IADD3.X R29, PT, PT, R25, UR10, RZ, P0, !PT ;  /* 0x0000000a191d7c10 */ /* 0x000fe400087fe4ff */
[----:B-1----:R-:W-:Y:S01]  /*0700*/  IADD3 R22, P0, PT, R20, UR14, RZ ;  /* 0x0000000e14167c10 */ /* 0x002fe2000ff1e0ff */
[----:B------:R-:W4:Y:S01]  /*0710*/  LDG.E R26, desc[UR12][R24.64] ;  /* 0x0000000c181a7981 */ /* 0x000f22000c1e1900 */
[----:B------:R-:W-:-:S02]  /*0720*/  IADD3.X R21, PT, PT, R29, UR10, RZ, P1, !PT ;  /* 0x0000000a1d157c10 */ /* 0x000fc40008ffe4ff */
[----:B------:R-:W-:Y:S01]  /*0730*/  IADD3 R18, P1, PT, R22, UR14, RZ ;  /* 0x0000000e16127c10 */ /* 0x000fe2000ff3e0ff */
[----:B------:R-:W4:Y:S01]  /*0740*/  LDG.E R28, desc[UR12][R28.64] ;  /* 0x0000000c1c1c7981 */ /* 0x000f22000c1e1900 */
[----:B------:R-:W-:Y:S02]  /*0750*/  IADD3.X R23, PT, PT, R21, UR10, RZ, P0, !PT ;  /* 0x0000000a15177c10 */ /* 0x000fe400087fe4ff */
[----:B-----5:R-:W-:Y:S02]  /*0760*/  IADD3 R16, P0, PT, R18, UR14, RZ ;  /* 0x0000000e12107c10 */ /* 0x020fe4000ff1e0ff */
[----:B------:R-:W-:Y:S01]  /*0770*/  IADD3.X R19, PT, PT, R23, UR10, RZ, P1, !PT ;  /* 0x0000000a17137c10 */ /* 0x000fe20008ffe4ff */
[----:B------:R-:W5:Y:S01]  /*0780*/  LDG.E R22, desc[UR12][R22.64] ;  /* 0x0000000c16167981 */ /* 0x000f62000c1e1900 */
[----:B0-----:R-:W-:Y:S02]  /*0790*/  IADD3 R14, P1, PT, R16, UR14, RZ ;  /* 0x0000000e100e7c10 */ /* 0x001fe4000ff3e0ff */
[----:B------:R-:W-:Y:S01]  /*07a0*/  IADD3.X R17, PT, PT, R19, UR10, RZ, P0, !PT ;  /* 0x0000000a13117c10 */ /* 0x000fe200087fe4ff */
[----:B------:R0:W5:Y:S03]  /*07b0*/  LDG.E R29, desc[UR12][R20.64] ;  /* 0x0000000c141d7981 */ /* 0x000166000c1e1900 */
[----:B------:R-:W-:Y:S01]  /*07c0*/  IADD3.X R15, PT, PT, R17, UR10, RZ, P1, !PT ;  /* 0x0000000a110f7c10 */ /* 0x000fe20008ffe4ff */
[----:B------:R-:W5:Y:S04]  /*07d0*/  LDG.E R19, desc[UR12][R18.64] ;  /* 0x0000000c12137981 */ /* 0x000f68000c1e1900 */
[----:B------:R-:W5:Y:S01]  /*07e0*/  LDG.E R16, desc[UR12][R16.64] ;  /* 0x0000000c10107981 */ /* 0x000f62000c1e1900 */
[----:B0-----:R-:W-:-:S04]  /*07f0*/  IADD3 R20, P0, PT, R14, UR14, RZ ;  /* 0x0000000e0e147c10 */ /* 0x001fc8000ff1e0ff */
[----:B------:R-:W-:Y:S02]  /*0800*/  IADD3 R24, P1, PT, R20, UR14, RZ ;  /* 0x0000000e14187c10 */ /* 0x000fe4000ff3e0ff */
[----:B------:R-:W-:Y:S02]  /*0810*/  IADD3.X R21, PT, PT, R15, UR10, RZ, P0, !PT ;  /* 0x0000000a0f157c10 */ /* 0x000fe400087fe4ff */
[----:B------:R-:W5:Y:S02]  /*0820*/  LDG.E R15, desc[UR12][R14.64] ;  /* 0x0000000c0e0f7981 */ /* 0x000f64000c1e1900 */
[----:B------:R-:W-:Y:S02]  /*0830*/  IADD3.X R25, PT, PT, R21, UR10, RZ, P1, !PT ;  /* 0x0000000a15197c10 */ /* 0x000fe40008ffe4ff */
[----:B------:R-:W5:Y:S04]  /*0840*/  LDG.E R20, desc[UR12][R20.64] ;  /* 0x0000000c14147981 */ /* 0x000f68000c1e1900 */
[----:B------:R-:W5:Y:S01]  /*0850*/  LDG.E R25, desc[UR12][R24.64] ;  /* 0x0000000c18197981 */ /* 0x000f62000c1e1900 */
[----:B------:R-:W-:-:S04]  /*0860*/  UIADD3 UR8, UP1, UPT, UR8, -0x10, URZ ;  /* 0xfffffff008087890 */ /* 0x000fc8000ff3e0ff */
[----:B------:R-:W-:Y:S02]  /*0870*/  UIADD3.X UR9, UPT, UPT, UR9, -0x1, URZ, UP1, !UPT ;  /* 0xffffffff09097890 */ /* 0x000fe40008ffe4ff */
[----:B------:R-:W-:-:S04]  /*0880*/  UISETP.NE.U32.AND UP1, UPT, UR8, URZ, UPT ;  /* 0x000000ff0800728c */ /* 0x000fc8000bf25070 */
[----:B------:R-:W-:Y:S02]  /*0890*/  UISETP.NE.AND.EX UP1, UPT, UR9, URZ, UPT, UP1 ;  /* 0x000000ff0900728c */ /* 0x000fe4000bf25310 */
[----:B------:R-:W-:-:S04]  /*08a0*/  UIADD3 UR4, UP2, UPT, UR4, 0x10, URZ ;  /* 0x0000001004047890 */ /* 0x000fc8000ff5e0ff */
[----:B------:R-:W-:Y:S01]  /*08b0*/  UIADD3.X UR5, UPT, UPT, URZ, UR5, URZ, UP2, !UPT ;  /* 0x00000005ff057290 */ /* 0x000fe200097fe4ff */
[----:B--2---:R-:W-:-:S04]  /*08c0*/  FMNMX3 R0, R4, R5, R0, PT ;  /* 0x0000000504007276 */ /* 0x004fc80003800000 */
[----:B---3--:R-:W-:-:S04]  /*08d0*/  FMNMX3 R0, R0, R6, R7, PT ;  /* 0x0000000600007276 */ /* 0x008fc80003800007 */
[----:B----4-:R-:W-:-:S04]  /*08e0*/  FMNMX3 R0, R0, R8, R27, PT ;  /* 0x0000000800007276 */ /* 0x010fc8000380001b */
[----:B------:R-:W-:-:S04]  /*08f0*/  FMNMX3 R0, R0, R9, R26, PT ;  /* 0x0000000900007276 */ /* 0x000fc8000380001a */
[----:B-----5:R-:W-:-:S04]  /*0900*/  FMNMX3 R0, R0, R28, R29, PT ;  /* 0x0000001c00007276 */ /* 0x020fc8000380001d */
[----:B------:R-:W-:-:S04]  /*0910*/  FMNMX3 R0, R0, R22, R19, PT ;  /* 0x0000001600007276 */ /* 0x000fc80003800013 */
[----:B------:R-:W-:-:S04]  /*0920*/  FMNMX3 R0, R0, R16, R15, PT ;  /* 0x0000001000007276 */ /* 0x000fc8000380000f */
[----:B------:R-:W-:Y:S01]  /*0930*/  FMNMX3 R4, R0, R20, R25, PT ;  /* 0x0000001400047276 */ /* 0x000fe20003800019 */
[----:B------:R-:W-:Y:S06]  /*0940*/  BRA.U UP1, `(.L_x_4) ;  /* 0xfffffff901dc7547 */ /* 0x000fec000b83ffff */
.L_x_3:
[----:B------:R-:W-:Y:S05]  /*0950*/  BRA.U !UP0, `(.L_x_2) ;  /* 0x0000000508b47547 */ /* 0x000fea000b800000 */
[----:B------:R-:W-:Y:S02]  /*0960*/  UISETP.GE.U32.AND UP1, UPT, UR11, 0x8, UPT ;  /* 0x000000080b00788c */ /* 0x000fe4000bf26070 */
[----:B------:R-:W-:Y:S02]  /*0970*/  ULOP3.LUT UR8, UR18, 0x7, URZ, 0xc0, !UPT ;  /* 0x0000000712087892 */ /* 0x000fe4000f8ec0ff */
[----:B------:R-:W-:Y:S02]  /*0980*/  UISETP.GE.U32.AND.EX UP1, UPT, URZ, URZ, UPT, UP1 ;  /* 0x000000ffff00728c */ /* 0x000fe4000bf26110 */
[----:B------:R-:W-:-:S04]  /*0990*/  UISETP.NE.U32.AND UP0, UPT, UR8, URZ, UPT ;  /* 0x000000ff0800728c */ /* 0x000fc8000bf05070 */
[----:B------:R-:W-:-:S03]  /*09a0*/  UISETP.NE.AND.EX UP0, UPT, URZ, URZ, UPT, UP0 ;  /* 0x000000ffff00728c */ /* 0x000fc6000bf05300 */
[----:B------:R-:W-:Y:S08]  /*09b0*/  BRA.U !UP1, `(.L_x_5) ;  /* 0x0000000109ac7547 */ /* 0x000ff0000b800000 */
[----:B------:R-:W-:Y:S01]  /*09c0*/  IMAD.U32 R6, RZ, RZ, UR6 ;  /* 0x00000006ff067e24 */ /* 0x000fe2000f8e00ff */
[----:B------:R-:W0:Y:S01]  /*09d0*/  LDCU.64 UR10, c[0x0][0x380] ;  /* 0x00007000ff0a77ac */ /* 0x000e220008000a00 */
[----:B------:R-:W-:Y:S02]  /*09e0*/  IMAD.U32 R7, RZ, RZ, UR7 ;  /* 0x00000007ff077e24 */ /* 0x000fe4000f8e00ff */
[----:B------:R-:W-:Y:S01]  /*09f0*/  IMAD R5, R13, UR18, RZ ;  /* 0x000000120d057c24 */ /* 0x000fe2000f8e02ff */
[----:B------:R-:W-:Y:S01]  /*0a00*/  USHF.L.U32 UR4, UR16, 0x2, URZ ;  /* 0x0000000210047899 */ /* 0x000fe200080006ff */
[----:B------:R-:W-:Y:S01]  /*0a10*/  IMAD.WIDE.U32 R6, R12, UR18, R6 ;  /* 0x000000120c067c25 */ /* 0x000fe2000f8e0006 */
[----:B------:R-:W-:-:S03]  /*0a20*/  USHF.L.U64.HI UR5, UR16, 0x2, UR17 ;  /* 0x0000000210057899 */ /* 0x000fc60008010211 */
[----:B------:R-:W-:Y:S02]  /*0a30*/  IMAD R5, R12, UR19, R5 ;  /* 0x000000130c057c24 */ /* 0x000fe4000f8e0205 */
[----:B------:R-:W-:-:S04]  /*0a40*/  IMAD.WIDE.U32 R8, R6, UR16, R2 ;  /* 0x0000001006087c25 */ /* 0x000fc8000f8e0002 */
[----:B------:R-:W-:Y:S01]  /*0a50*/  IMAD.IADD R0, R5, 0x1, R7 ;  /* 0x0000000105007824 */ /* 0x000fe200078e0207 */
[----:B0-----:R-:W-:-:S03]  /*0a60*/  LEA R20, P0, R8, UR10, 0x2 ;  /* 0x0000000a08147c11 */ /* 0x001fc6000f8010ff */
[----:B------:R-:W-:Y:S01]  /*0a70*/  IMAD R5, R0, UR16, RZ ;  /* 0x0000001000057c24 */ /* 0x000fe2000f8e02ff */
[----:B------:R-:W-:-:S03]  /*0a80*/  IADD3 R22, P1, PT, R20, UR4, RZ ;  /* 0x0000000414167c10 */ /* 0x000fc6000ff3e0ff */
[----:B------:R-:W-:-:S04]  /*0a90*/  IMAD R5, R6, UR17, R5 ;  /* 0x0000001106057c24 */ /* 0x000fc8000f8e0205 */
[----:B------:R-:W-:-:S05]  /*0aa0*/  IMAD.IADD R5, R9, 0x1, R5 ;  /* 0x0000000109057824 */ /* 0x000fca00078e0205 */
[----:B------:R-:W-:Y:S02]  /*0ab0*/  LEA.HI.X R21, R8, UR11, R5, 0x2, P0 ;  /* 0x0000000b08157c11 */ /* 0x000fe400080f1405 */
[----:B------:R-:W-:Y:S02]  /*0ac0*/  IADD3 R24, P0, PT, R22, UR4, RZ ;  /* 0x0000000416187c10 */ /* 0x000fe4000ff1e0ff */
[----:B------:R-:W-:Y:S02]  /*0ad0*/  IADD3.X R23, PT, PT, R21, UR5, RZ, P1, !PT ;  /* 0x0000000515177c10 */ /* 0x000fe40008ffe4ff */
[----:B------:R-:W-:Y:S01]  /*0ae0*/  IADD3 R6, P1, PT, R24, UR4, RZ ;  /* 0x0000000418067c10 */ /* 0x000fe2000ff3e0ff */
[----:B------:R-:W2:Y:S01]  /*0af0*/  LDG.E R21, desc[UR12][R20.64] ;  /* 0x0000000c14157981 */ /* 0x000ea2000c1e1900 */
[----:B------:R-:W-:Y:S02]  /*0b00*/  IADD3.X R25, PT, PT, R23, UR5, RZ, P0, !PT ;  /* 0x0000000517197c10 */ /* 0x000fe400087fe4ff */
[----:B------:R-:W-:Y:S01]  /*0b10*/  IADD3 R8, P0, PT, R6, UR4, RZ ;  /* 0x0000000406087c10 */ /* 0x000fe2000ff1e0ff */
[----:B------:R-:W2:Y:S01]  /*0b20*/  LDG.E R22, desc[UR12][R22.64] ;  /* 0x0000000c16167981 */ /* 0x000ea2000c1e1900 */
[----:B------:R-:W-:-:S02]  /*0b30*/  IADD3.X R7, PT, PT, R25, UR5, RZ, P1, !PT ;  /* 0x0000000519077c10 */ /* 0x000fc40008ffe4ff */
[----:B------:R-:W-:Y:S01]  /*0b40*/  IADD3 R14, P1, PT, R8, UR4, RZ ;  /* 0x00000004080e7c10 */ /* 0x000fe2000ff3e0ff */
[----:B------:R-:W3:Y:S01]  /*0b50*/  LDG.E R24, desc[UR12][R24.64] ;  /* 0x0000000c18187981 */ /* 0x000ee2000c1e1900 */
[----:B------:R-:W-:Y:S02]  /*0b60*/  IADD3.X R9, PT, PT, R7, UR5, RZ, P0, !PT ;  /* 0x0000000507097c10 */ /* 0x000fe400087fe4ff */
[----:B------:R-:W-:Y:S01]  /*0b70*/  IADD3 R16, P0, PT, R14, UR4, RZ ;  /* 0x000000040e107c10 */ /* 0x000fe2000ff1e0ff */
[----:B------:R-:W3:Y:S01]  /*0b80*/  LDG.E R6, desc[UR12][R6.64] ;  /* 0x0000000c06067981 */ /* 0x000ee2000c1e1900 */
[----:B------:R-:W-:Y:S02]  /*0b90*/  IADD3.X R15, PT, PT, R9, UR5, RZ, P1, !PT ;  /* 0x00000005090f7c10 */ /* 0x000fe40008ffe4ff */
[----:B------:R-:W-:Y:S01]  /*0ba0*/  IADD3 R18, P1, PT, R16, UR4, RZ ;  /* 0x0000000410127c10 */ /* 0x000fe2000ff3e0ff */
[----:B------:R-:W4:Y:S01]  /*0bb0*/  LDG.E R8, desc[UR12][R8.64] ;  /* 0x0000000c08087981 */ /* 0x000f22000c1e1900 */
[----:B------:R-:W-:-:S03]  /*0bc0*/  IADD3.X R17, PT, PT, R15, UR5, RZ, P0, !PT ;  /* 0x000000050f117c10 */ /* 0x000fc600087fe4ff */
[----:B------:R-:W4:Y:S01]  /*0bd0*/  LDG.E R14, desc[UR12][R14.64] ;  /* 0x0000000c0e0e7981 */ /* 0x000f22000c1e1900 */
[----:B------:R-:W-:-:S03]  /*0be0*/  IADD3.X R19, PT, PT, R17, UR5, RZ, P1, !PT ;  /* 0x0000000511137c10 */ /* 0x000fc60008ffe4ff */
[----:B------:R-:W5:Y:S04]  /*0bf0*/  LDG.E R16, desc[UR12][R16.64] ;  /* 0x0000000c10107981 */ /* 0x000f68000c1e1900 */
[----:B------:R-:W5:Y:S01]  /*0c00*/  LDG.E R18, desc[UR12][R18.64] ;  /* 0x0000000c12127981 */ /* 0x000f62000c1e1900 */
[----:B------:R-:W-:-:S04]  /*0c10*/  UIADD3 UR6, UP1, UPT, UR6, 0x8, URZ ;  /* 0x0000000806067890 */ /* 0x000fc8000ff3e0ff */
[----:B------:R-:W-:Y:S01]  /*0c20*/  UIADD3.X UR7, UPT, UPT, URZ, UR7, URZ, UP1, !UPT ;  /* 0x00000007ff077290 */ /* 0x000fe20008ffe4ff */
[----:B--2---:R-:W-:-:S04]  /*0c30*/  FMNMX3 R21, R4, R21, R22, PT ;  /* 0x0000001504157276 */ /* 0x004fc80003800016 */
[----:B---3--:R-:W-:-:S04]  /*0c40*/  FMNMX3 R21, R21, R24, R6, PT ;  /* 0x0000001815157276 */ /* 0x008fc80003800006 */
[----:B----4-:R-:W-:-:S04]  /*0c50*/  FMNMX3 R21, R21, R8, R14, PT ;  /* 0x0000000815157276 */ /* 0x010fc8000380000e */
[----:B-----5:R-:W-:-:S07]  /*0c60*/  FMNMX3 R4, R21, R16, R18, PT ;  /* 0x0000001015047276 */ /* 0x020fce0003800012 */
.L_x_5:
[----:B------:R-:W-:Y:S05]  /*0c70*/  BRA.U !UP0, `(.L_x_2) ;  /* 0x0000000108ec7547 */ /* 0x000fea000b800000 */
[----:B------:R-:W-:Y:S02]  /*0c80*/  UISETP.GE.U32.AND UP1, UPT, UR8, 0x4, UPT ;  /* 0x000000040800788c */ /* 0x000fe4000bf26070 */
[----:B------:R-:W-:Y:S02]  /*0c90*/  ULOP3.LUT UR5, UR18, 0x3, URZ, 0xc0, !UPT ;  /* 0x0000000312057892 */ /* 0x000fe4000f8ec0ff */
[----:B------:R-:W-:Y:S02]  /*0ca0*/  UISETP.GE.U32.AND.EX UP1, UPT, URZ, URZ, UPT, UP1 ;  /* 0x000000ffff00728c */ /* 0x000fe4000bf26110 */
[----:B------:R-:W-:Y:S01]  /*0cb0*/  UISETP.NE.U32.AND UP0, UPT, UR5, URZ, UPT ;  /* 0x000000ff0500728c */ /* 0x000fe2000bf05070 */
[----:B------:R-:W-:Y:S01]  /*0cc0*/  UMOV UR4, URZ ;  /* 0x000000ff00047c82 */ /* 0x000fe20008000000 */
[----:B------:R-:W0:Y:S02]  /*0cd0*/  LDCU.64 UR14, c[0x0][0x380] ;  /* 0x00007000ff0e77ac */ /* 0x000e240008000a00 */
[----:B------:R-:W-:-:S03]  /*0ce0*/  UISETP.NE.AND.EX UP0, UPT, UR4, URZ, UPT, UP0 ;  /* 0x000000ff0400728c */ /* 0x000fc6000bf05300 */
[----:B------:R-:W-:Y:S08]  /*0cf0*/  BRA.U !UP1, `(.L_x_6) ;  /* 0x0000000109747547 */ /* 0x000ff0000b800000 */
[----:B------:R-:W-:Y:S01]  /*0d00*/  IMAD.U32 R6, RZ, RZ, UR6 ;  /* 0x00000006ff067e24 */ /* 0x000fe2000f8e00ff */
[----:B------:R-:W1:Y:S01]  /*0d10*/  LDCU.64 UR8, c[0x0][0x380] ;  /* 0x00007000ff0877ac */ /* 0x000e620008000a00 */
[----:B------:R-:W-:Y:S02]  /*0d20*/  IMAD.U32 R7, RZ, RZ, UR7 ;  /* 0x00000007ff077e24 */ /* 0x000fe4000f8e00ff */
[----:B------:R-:W-:Y:S01]  /*0d30*/  IMAD R5, R13, UR18, RZ ;  /* 0x000000120d057c24 */ /* 0x000fe2000f8e02ff */
[----:B------:R-:W-:Y:S01]  /*0d40*/  USHF.L.U32 UR10, UR16, 0x2, URZ ;  /* 0x00000002100a7899 */ /* 0x000fe200080006ff */
[----:B------:R-:W-:-:S04]  /*0d50*/  IMAD.WIDE.U32 R6, R12, UR18, R6 ;  /* 0x000000120c067c25 */ /* 0x000fc8000f8e0006 */
[----:B------:R-:W-:Y:S02]  /*0d60*/  IMAD R5, R12, UR19, R5 ;  /* 0x000000130c057c24 */ /* 0x000fe4000f8e0205 */
[----:B------:R-:W-:-:S04]  /*0d70*/  IMAD.WIDE.U32 R8, R6, UR16, R2 ;  /* 0x0000001006087c25 */ /* 0x000fc8000f8e0002 */
[----:B------:R-:W-:-:S04]  /*0d80*/  IMAD.IADD R5, R5, 0x1, R7 ;  /* 0x0000000105057824 */ /* 0x000fc800078e0207 */
[----:B------:R-:W-:-:S04]  /*0d90*/  IMAD R5, R5, UR16, RZ ;  /* 0x0000001005057c24 */ /* 0x000fc8000f8e02ff */
[----:B------:R-:W-:Y:S01]  /*0da0*/  IMAD R5, R6, UR17, R5 ;  /* 0x0000001106057c24 */ /* 0x000fe2000f8e0205 */
[----:B-1----:R-:W-:Y:S01]  /*0db0*/  LEA R6, P0, R8, UR8, 0x2 ;  /* 0x0000000808067c11 */ /* 0x002fe2000f8010ff */
[----:B------:R-:W-:Y:S02]  /*0dc0*/  USHF.L.U64.HI UR8, UR16, 0x2, UR17 ;  /* 0x0000000210087899 */ /* 0x000fe40008010211 */
[----:B------:R-:W-:Y:S01]  /*0dd0*/  IMAD.IADD R5, R9, 0x1, R5 ;  /* 0x0000000109057824 */ /* 0x000fe200078e0205 */
[----:B------:R-:W-:-:S04]  /*0de0*/  IADD3 R14, P1, PT, R6, UR10, RZ ;  /* 0x0000000a060e7c10 */ /* 0x000fc8000ff3e0ff */
[----:B------:R-:W-:Y:S02]  /*0df0*/  LEA.HI.X R7, R8, UR9, R5, 0x2, P0 ;  /* 0x0000000908077c11 */ /* 0x000fe400080f1405 */
[----:B------:R-:W-:Y:S02]  /*0e00*/  IADD3 R8, P0, PT, R14, UR10, RZ ;  /* 0x0000000a0e087c10 */ /* 0x000fe4000ff1e0ff */
[----:B------:R-:W-:Y:S02]  /*0e10*/  IADD3.X R15, PT, PT, R7, UR8, RZ, P1, !PT ;  /* 0x00000008070f7c10 */ /* 0x000fe40008ffe4ff */
[----:B------:R-:W-:Y:S01]  /*0e20*/  IADD3 R16, P1, PT, R8, UR10, RZ ;  /* 0x0000000a08107c10 */ /* 0x000fe2000ff3e0ff */
[----:B------:R-:W2:Y:S01]  /*0e30*/  LDG.E R7, desc[UR12][R6.64] ;  /* 0x0000000c06077981 */ /* 0x000ea2000c1e1900 */
[----:B------:R-:W-:-:S03]  /*0e40*/  IADD3.X R9, PT, PT, R15, UR8, RZ, P0, !PT ;  /* 0x000000080f097c10 */ /* 0x000fc600087fe4ff */
[----:B------:R-:W2:Y:S01]  /*0e50*/  LDG.E R14, desc[UR12][R14.64] ;  /* 0x0000000c0e0e7981 */ /* 0x000ea2000c1e1900 */
[----:B------:R-:W-:-:S03]  /*0e60*/  IADD3.X R17, PT, PT, R9, UR8, RZ, P1, !PT ;  /* 0x0000000809117c10 */ /* 0x000fc60008ffe4ff */
[----:B------:R-:W3:Y:S04]  /*0e70*/  LDG.E R9, desc[UR12][R8.64] ;  /* 0x0000000c08097981 */ /* 0x000ee8000c1e1900 */
[----:B------:R-:W3:Y:S01]  /*0e80*/  LDG.E R16, desc[UR12][R16.64] ;  /* 0x0000000c10107981 */ /* 0x000ee2000c1e1900 */
[----:B------:R-:W-:-:S04]  /*0e90*/  UIADD3 UR6, UP1, UPT, UR6, 0x4, URZ ;  /* 0x0000000406067890 */ /* 0x000fc8000ff3e0ff */
[----:B------:R-:W-:Y:S01]  /*0ea0*/  UIADD3.X UR7, UPT, UPT, URZ, UR7, URZ, UP1, !UPT ;  /* 0x00000007ff077290 */ /* 0x000fe20008ffe4ff */
[----:B--2---:R-:W-:-:S04]  /*0eb0*/  FMNMX3 R4, R4, R7, R14, PT ;  /* 0x0000000704047276 */ /* 0x004fc8000380000e */
[----:B---3--:R-:W-:-:S07]  /*0ec0*/  FMNMX3 R4, R4, R9, R16, PT ;  /* 0x0000000904047276 */ /* 0x008fce0003800010 */
.L_x_6:
[----:B------:R-:W-:Y:S05]  /*0ed0*/  BRA.U !UP0, `(.L_x_2) ;  /* 0x0000000108547547 */ /* 0x000fea000b800000 */
.L_x_7:
[----:B------:R-:W-:Y:S02]  /*0ee0*/  IMAD.U32 R6, RZ, RZ, UR6 ;  /* 0x00000006ff067e24 */ /* 0x000fe4000f8e00ff */
[----:B------:R-:W-:Y:S02]  /*0ef0*/  IMAD.U32 R7, RZ, RZ, UR7 ;  /* 0x00000007ff077e24 */ /* 0x000fe4000f8e00ff */
[----:B------:R-:W-:Y:S02]  /*0f00*/  IMAD R5, R13, UR18, RZ ;  /* 0x000000120d057c24 */ /* 0x000fe4000f8e02ff */
[----:B------:R-:W-:-:S04]  /*0f10*/  IMAD.WIDE.U32 R6, R12, UR18, R6 ;  /* 0x000000120c067c25 */ /* 0x000fc8000f8e0006 */
[----:B------:R-:W-:Y:S02]  /*0f20*/  IMAD R5, R12, UR19, R5 ;  /* 0x000000130c057c24 */ /* 0x000fe4000f8e0205 */
[----:B------:R-:W-:-:S04]  /*0f30*/  IMAD.WIDE.U32 R8, R6, UR16, R2 ;  /* 0x0000001006087c25 */ /* 0x000fc8000f8e0002 */
[----:B------:R-:W-:-:S04]  /*0f40*/  IMAD.IADD R0, R5, 0x1, R7 ;  /* 0x0000000105007824 */ /* 0x000fc800078e0207 */
[----:B------:R-:W-:-:S04]  /*0f50*/  IMAD R5, R0, UR16, RZ ;  /* 0x0000001000057c24 */ /* 0x000fc8000f8e02ff */
[----:B------:R-:W-:Y:S01]  /*0f60*/  IMAD R5, R6, UR17, R5 ;  /* 0x0000001106057c24 */ /* 0x000fe2000f8e0205 */
[----:B0-----:R-:W-:-:S03]  /*0f70*/  LEA R6, P0, R8, UR14, 0x2 ;  /* 0x0000000e08067c11 */ /* 0x001fc6000f8010ff */
[----:B------:R-:W-:-:S05]  /*0f80*/  IMAD.IADD R5, R9, 0x1, R5 ;  /* 0x0000000109057824 */ /* 0x000fca00078e0205 */
[----:B------:R-:W-:-:S06]  /*0f90*/  LEA.HI.X R7, R8, UR15, R5, 0x2, P0 ;  /* 0x0000000f08077c11 */ /* 0x000fcc00080f1405 */
[----:B------:R-:W2:Y:S01]  /*0fa0*/  LDG.E R7, desc[UR12][R6.64] ;  /* 0x0000000c06077981 */ /* 0x000ea2000c1e1900 */
[----:B------:R-:W-:Y:S02]  /*0fb0*/  UIADD3 UR5, UP0, UPT, UR5, -0x1, URZ ;  /* 0xffffffff05057890 */ /* 0x000fe4000ff1e0ff */
[----:B------:R-:W-:Y:S02]  /*0fc0*/  UIADD3 UR6, UP1, UPT, UR6, 0x1, URZ ;  /* 0x0000000106067890 */ /* 0x000fe4000ff3e0ff */
[----:B------:R-:W-:Y:S02]  /*0fd0*/  UIADD3.X UR4, UPT, UPT, UR4, -0x1, URZ, UP0, !UPT ;  /* 0xffffffff04047890 */ /* 0x000fe400087fe4ff */
[----:B------:R-:W-:Y:S02]  /*0fe0*/  UISETP.NE.U32.AND UP0, UPT, UR5, URZ, UPT ;  /* 0x000000ff0500728c */ /* 0x000fe4000bf05070 */
[----:B------:R-:W-:Y:S02]  /*0ff0*/  UIADD3.X UR7, UPT, UPT, URZ, UR7, URZ, UP1, !UPT ;  /* 0x00000007ff077290 */ /* 0x000fe40008ffe4ff */
[----:B------:R-:W-:Y:S01]  /*1000*/  UISETP.NE.AND.EX UP0, UPT, UR4, URZ, UPT, UP0 ;  /* 0x000000ff0400728c */ /* 0x000fe2000bf05300 */
[----:B--2---:R-:W-:-:S08]  /*1010*/  FMNMX R4, R7, R4, PT ;  /* 0x0000000407047209 */ /* 0x004fd00003800000 */
[----:B------:R-:W-:Y:S05]  /*1020*/  BRA.U UP0, `(.L_x_7) ;  /* 0xfffffffd00ac7547 */ /* 0x000fea000b83ffff */
.L_x_2:
[----:B------:R-:W1:Y:S02]  /*1030*/  LDCU.64 UR4, c[0x0][0x388] ;  /* 0x00007100ff0477ac */ /* 0x000e640008000a00 */
[----:B-1----:R-:W-:-:S04]  /*1040*/  LEA R2, P0, R10, UR4, 0x2 ;  /* 0x000000040a027c11 */ /* 0x002fc8000f8010ff */
[----:B------:R-:W-:-:S05]  /*1050*/  LEA.HI.X R3, R10, UR5, RZ, 0x2, P0 ;  /* 0x000000050a037c11 */ /* 0x000fca00080f14ff */
[----:B------:R-:W-:Y:S01]  /*1060*/  STG.E desc[UR12][R2.64], R4 ;  /* 0x0000000402007986 */ /* 0x000fe2000c10190c */
[----:B0-----:R-:W-:Y:S05]  /*1070*/  EXIT ;  /* 0x000000000000794d */ /* 0x001fea0003800000 */
        .weak           $__internal_0_$__cuda_sm20_div_u64
        .type           $__internal_0_$__cuda_sm20_div_u64,@function
        .size           $__internal_0_$__cuda_sm20_div_u64,(.L_x_9 - $__internal_0_$__cuda_sm20_div_u64)
$__internal_0_$__cuda_sm20_div_u64:
[----:B------:R-:W0:Y:S01]  /*1080*/  LDCU.64 UR4, c[0x0][0x3b8] ;  /* 0x00007700ff0477ac */ /* 0x000e220008000a00 */
[----:B------:R-:W1:Y:S01]  /*1090*/  LDC.64 R2, c[0x0][0x3b8] ;  /* 0x0000ee00ff027b82 */ /* 0x000e620000000a00 */
[----:B0-----:R-:W0:Y:S08]  /*10a0*/  I2F.U64.RP R8, UR4 ;  /* 0x0000000400087d12 */ /* 0x001e300008309000 */
[----:B0-----:R-:W0:Y:S02]  /*10b0*/  MUFU.RCP R8, R8 ;  /* 0x0000000800087308 */ /* 0x001e240000001000 */
[----:B0-----:R-:W-:-:S06]  /*10c0*/  VIADD R4, R8, 0x1ffffffe ;  /* 0x1ffffffe08047836 */ /* 0x001fcc0000000000 */
[----:B------:R-:W1:Y:S02]  /*10d0*/  F2I.U64.TRUNC R4, R4 ;  /* 0x0000000400047311 */ /* 0x000e64000020d800 */
[----:B-1----:R-:W-:-:S04]  /*10e0*/  IMAD.WIDE.U32 R6, R4, R2, RZ ;  /* 0x0000000204067225 */ /* 0x002fc800078e00ff */
[----:B------:R-:W-:Y:S01]  /*10f0*/  IMAD R7, R4, R3, R7 ;  /* 0x0000000304077224 */ /* 0x000fe200078e0207 */
[----:B------:R-:W-:-:S03]  /*1100*/  IADD3 R9, P0, PT, RZ, -R6, RZ ;  /* 0x80000006ff097210 */ /* 0x000fc60007f1e0ff */
[----:B------:R-:W-:Y:S02]  /*1110*/  IMAD R7, R5, R2, R7 ;  /* 0x0000000205077224 */ /* 0x000fe400078e0207 */
[----:B------:R-:W-:-:S04]  /*1120*/  IMAD.HI.U32 R6, R4, R9, RZ ;  /* 0x0000000904067227 */ /* 0x000fc800078e00ff */
[----:B------:R-:W-:Y:S02]  /*1130*/  IMAD.X R13, RZ, RZ, ~R7, P0 ;  /* 0x000000ffff0d7224 */ /* 0x000fe400000e0e07 */
[----:B------:R-:W-:Y:S02]  /*1140*/  IMAD.MOV.U32 R7, RZ, RZ, R4 ;  /* 0x000000ffff077224 */ /* 0x000fe400078e0004 */
[-C--:B------:R-:W-:Y:S02]  /*1150*/  IMAD R15, R5, R13.reuse, RZ ;  /* 0x0000000d050f7224 */ /* 0x080fe400078e02ff */
[----:B------:R-:W-:-:S04]  /*1160*/  IMAD.WIDE.U32 R6, P0, R4, R13, R6 ;  /* 0x0000000d04067225 */ /* 0x000fc80007800006 */
[----:B------:R-:W-:-:S04]  /*1170*/  IMAD.HI.U32 R13, R5, R13, RZ ;  /* 0x0000000d050d7227 */ /* 0x000fc800078e00ff */
[----:B------:R-:W-:-:S05]  /*1180*/  IMAD.HI.U32 R6, P1, R5, R9, R6 ;  /* 0x0000000905067227 */ /* 0x000fca0007820006 */
[----:B------:R-:W-:Y:S01]  /*1190*/  IADD3 R7, P2, PT, R15, R6, RZ ;  /* 0x000000060f077210 */ /* 0x000fe20007f5e0ff */
[----:B------:R-:W-:-:S04]  /*11a0*/  IMAD.X R6, R13, 0x1, R5, P0 ;  /* 0x000000010d067824 */ /* 0x000fc800000e0605 */
[----:B------:R-:W-:Y:S01]  /*11b0*/  IMAD.WIDE.U32 R4, R7, R2, RZ ;  /* 0x0000000207047225 */ /* 0x000fe200078e00ff */
[----:B------:R-:W-:-:S03]  /*11c0*/  IADD3.X R9, PT, PT, RZ, RZ, R6, P2, P1 ;  /* 0x000000ffff097210 */ /* 0x000fc600017e2406 */
[----:B------:R-:W-:Y:S01]  /*11d0*/  IMAD R5, R7, R3, R5 ;  /* 0x0000000307057224 */ /* 0x000fe200078e0205 */
[----:B------:R-:W-:-:S03]  /*11e0*/  IADD3 R13, P0, PT, RZ, -R4, RZ ;  /* 0x80000004ff0d7210 */ /* 0x000fc60007f1e0ff */
[----:B------:R-:W-:Y:S02]  /*11f0*/  IMAD R5, R9, R2, R5 ;  /* 0x0000000209057224 */ /* 0x000fe400078e0205 */
[----:B------:R-:W-:-:S04]  /*1200*/  IMAD.HI.U32 R6, R7, R13, RZ ;  /* 0x0000000d07067227 */ /* 0x000fc800078e00ff */
[----:B------:R-:W-:Y:S02]  /*1210*/  IMAD.X R4, RZ, RZ, ~R5, P0 ;  /* 0x000000ffff047224 */ /* 0x000fe400000e0e05 */
[----:B------:R-:W-:Y:S02]  /*1220*/  IMAD.MOV.U32 R5, RZ, RZ, RZ ;  /* 0x000000ffff057224 */ /* 0x000fe400078e00ff */
[----:B------:R-:W-:-:S04]  /*1230*/  IMAD.WIDE.U32 R6, P0, R7, R4, R6 ;  /* 0x0000000407067225 */ /* 0x000fc80007800006 */
[C---:B------:R-:W-:Y:S02]  /*1240*/  IMAD R8, R9.reuse, R4, RZ ;  /* 0x0000000409087224 */ /* 0x040fe400078e02ff */
[----:B------:R-:W-:-:S04]  /*1250*/  IMAD.HI.U32 R7, P1, R9, R13, R6 ;  /* 0x0000000d09077227 */ /* 0x000fc80007820006 */
[----:B------:R-:W-:Y:S01]  /*1260*/  IMAD.HI.U32 R6, R9, R4, RZ ;  /* 0x0000000409067227 */ /* 0x000fe200078e00ff */
[----:B------:R-:W-:-:S03]  /*1270*/  IADD3 R7, P2, PT, R8, R7, RZ ;  /* 0x0000000708077210 */ /* 0x000fc60007f5e0ff */
[----:B------:R-:W-:Y:S02]  /*1280*/  IMAD.X R9, R6, 0x1, R9, P0 ;  /* 0x0000000106097824 */ /* 0x000fe400000e0609 */
[----:B------:R-:W-:-:S03]  /*1290*/  IMAD.HI.U32 R4, R7, R10, RZ ;  /* 0x0000000a07047227 */ /* 0x000fc600078e00ff */
[----:B------:R-:W-:Y:S01]  /*12a0*/  IADD3.X R9, PT, PT, RZ, RZ, R9, P2, P1 ;  /* 0x000000ffff097210 */ /* 0x000fe200017e2409 */
[----:B------:R-:W-:-:S04]  /*12b0*/  IMAD.WIDE.U32 R4, RZ, R7, R4 ;  /* 0x00000007ff047225 */ /* 0x000fc800078e0004 */
[----:B------:R-:W-:-:S04]  /*12c0*/  IMAD.HI.U32 R4, P0, R9, R10, R4 ;  /* 0x0000000a09047227 */ /* 0x000fc80007800004 */
[----:B------:R-:W-:Y:S01]  /*12d0*/  IMAD.X R6, RZ, RZ, RZ, P0 ;  /* 0x000000ffff067224 */ /* 0x000fe200000e06ff */
[----:B------:R-:W-:-:S05]  /*12e0*/  IADD3 R7, P1, PT, RZ, R4, RZ ;  /* 0x00000004ff077210 */ /* 0x000fca0007f3e0ff */
[----:B------:R-:W-:-:S04]  /*12f0*/  IMAD.WIDE.U32 R4, R7, R2, RZ ;  /* 0x0000000207047225 */ /* 0x000fc800078e00ff */
[----:B------:R-:W-:Y:S01]  /*1300*/  IMAD.X R9, RZ, RZ, R6, P1 ;  /* 0x000000ffff097224 */ /* 0x000fe200008e0606 */
[----:B------:R-:W-:Y:S01]  /*1310*/  IADD3 R13, P1, PT, -R4, R10, RZ ;  /* 0x0000000a040d7210 */ /* 0x000fe20007f3e1ff */
[----:B------:R-:W-:-:S03]  /*1320*/  IMAD R5, R7, R3, R5 ;  /* 0x0000000307057224 */ /* 0x000fc600078e0205 */
[-C--:B------:R-:W-:Y:S01]  /*1330*/  ISETP.GE.U32.AND P0, PT, R13, R2.reuse, PT ;  /* 0x000000020d00720c */ /* 0x080fe20003f06070 */
[----:B------:R-:W-:-:S04]  /*1340*/  IMAD R5, R9, R2, R5 ;  /* 0x0000000209057224 */ /* 0x000fc800078e0205 */
[----:B------:R-:W-:Y:S01]  /*1350*/  IMAD.X R12, RZ, RZ, ~R5, P1 ;  /* 0x000000ffff0c7224 */ /* 0x000fe200008e0e05 */
[----:B------:R-:W-:Y:S02]  /*1360*/  IADD3 R5, P2, PT, R13, -R2, RZ ;  /* 0x800000020d057210 */ /* 0x000fe40007f5e0ff */
[----:B------:R-:W-:Y:S02]  /*1370*/  IADD3 R4, P1, PT, R7, 0x1, RZ ;  /* 0x0000000107047810 */ /* 0x000fe40007f3e0ff */
[C---:B------:R-:W-:Y:S01]  /*1380*/  ISETP.GE.U32.AND.EX P0, PT, R12.reuse, R3, PT, P0 ;  /* 0x000000030c00720c */ /* 0x040fe20003f06100 */
[----:B------:R-:W-:Y:S02]  /*1390*/  IMAD.X R8, R12, 0x1, ~R3, P2 ;  /* 0x000000010c087824 */ /* 0x000fe400010e0e03 */
[----:B------:R-:W-:Y:S01]  /*13a0*/  IMAD.X R6, RZ, RZ, R9, P1 ;  /* 0x000000ffff067224 */ /* 0x000fe200008e0609 */
[----:B------:R-:W-:Y:S02]  /*13b0*/  SEL R7, R4, R7, P0 ;  /* 0x0000000704077207 */ /* 0x000fe40000000000 */
[----:B------:R-:W-:-:S02]  /*13c0*/  SEL R5, R5, R13, P0 ;  /* 0x0000000d05057207 */ /* 0x000fc40000000000 */
[----:B------:R-:W-:Y:S02]  /*13d0*/  SEL R8, R8, R12, P0 ;  /* 0x0000000c08087207 */ /* 0x000fe40000000000 */
[----:B------:R-:W-:Y:S02]  /*13e0*/  SEL R4, R6, R9, P0 ;  /* 0x0000000906047207 */ /* 0x000fe40000000000 */
[----:B------:R-:W-:Y:S02]  /*13f0*/  IADD3 R12, P2, PT, R7, 0x1, RZ ;  /* 0x00000001070c7810 */ /* 0x000fe40007f5e0ff */
[----:B------:R-:W-:Y:S02]  /*1400*/  ISETP.GE.U32.AND P0, PT, R5, R2, PT ;  /* 0x000000020500720c */ /* 0x000fe40003f06070 */
[----:B------:R-:W-:Y:S01]  /*1410*/  ISETP.NE.U32.AND P1, PT, R2, RZ, PT ;  /* 0x000000ff0200720c */ /* 0x000fe20003f25070 */
[----:B------:R-:W-:Y:S01]  /*1420*/  IMAD.X R13, RZ, RZ, R4, P2 ;  /* 0x000000ffff0d7224 */ /* 0x000fe200010e0604 */
[----:B------:R-:W-:Y:S01]  /*1430*/  ISETP.GE.U32.AND.EX P0, PT, R8, R3, PT, P0 ;  /* 0x000000030800720c */ /* 0x000fe20003f06100 */
[----:B------:R-:W-:Y:S01]  /*1440*/  IMAD.MOV.U32 R2, RZ, RZ, R0 ;  /* 0x000000ffff027224 */ /* 0x000fe200078e0000 */
[----:B------:R-:W-:Y:S01]  /*1450*/  ISETP.NE.AND.EX P1, PT, R3, RZ, PT, P1 ;  /* 0x000000ff0300720c */ /* 0x000fe20003f25310 */
[----:B------:R-:W-:Y:S01]  /*1460*/  IMAD.MOV.U32 R3, RZ, RZ, 0x0 ;  /* 0x00000000ff037424 */ /* 0x000fe200078e00ff */
[----:B------:R-:W-:-:S02]  /*1470*/  SEL R12, R12, R7, P0 ;  /* 0x000000070c0c7207 */ /* 0x000fc40000000000 */
[----:B------:R-:W-:Y:S02]  /*1480*/  SEL R13, R13, R4, P0 ;  /* 0x000000040d0d7207 */ /* 0x000fe40000000000 */
[----:B------:R-:W-:Y:S02]  /*1490*/  SEL R12, R12, 0xffffffff, P1 ;  /* 0xffffffff0c0c7807 */ /* 0x000fe40000800000 */
[----:B------:R-:W-:Y:S01]  /*14a0*/  SEL R13, R13, 0xffffffff, P1 ;  /* 0xffffffff0d0d7807 */ /* 0x000fe20000800000 */
[----:B------:R-:W-:Y:S06]  /*14b0*/  RET.REL.NODEC R2 `(_Z15minReduceKernelPKfPfPmmimmm) ;  /* 0xffffffe802d07950 */ /* 0x000fec0003c3ffff */
.L_x_8:
[----:B------:R-:W-:-:S00]  /*14c0*/  BRA `(.L_x_8) ;  /* 0xfffffffc00fc7947 */ /* 0x000fc0000383ffff */
[----:B------:R-:W-:-:S00]  /*14d0*/  NOP ;  /* 0x0000000000007918 */ /* 0x000fc00000000000 */
        /* <DEDUP_REMOVED lines=10> */
.L_x_9:


//--------------------- .nv.shared.reserved.0     --------------------------
	.section	.nv.shared.reserved.0,"aw",@nobits
	.weak		__nv_reservedSMEM_offset_0_alias
	.size		__nv_reservedSMEM_offset_0_alias, 0, 64
	.other		__nv_reservedSMEM_offset_0_alias,@"STO_CUDA_RESERVED_SHARED STV_DEFAULT"
__nv_reservedSMEM_offset_0_alias:
	.zero		0
	.zero		64


//--------------------- .nv.constant0._Z15minReduceKernelPKfPfPmmimmm --------------------------
	.section	.nv.constant0._Z15minReduceKernelPKfPfPmmimmm,"a",@progbits
	.sectionflags	@""
	.align	4
.nv.constant0._Z15minReduceKernelPKfPfPmmimmm:
	.zero		960


//--------------------- SYMBOLS --------------------------

	.type		.nv.reservedSmem.offset0,@object
	.size		.nv.reservedSmem.offset0,0x4
